//
// Generated by NVIDIA NVVM Compiler
//
// Compiler Build ID: CL-36424714
// Cuda compilation tools, release 13.0, V13.0.88
// Based on NVVM 20.0.0
//

.version 9.0
.target sm_100
.address_size 64

	// .globl	_Z17sub_matrix_scalarPKffPfi
.const .align 4 .b8 const_quant_matrix[256];

.visible .entry _Z17sub_matrix_scalarPKffPfi(
	.param .u64 .ptr .align 1 _Z17sub_matrix_scalarPKffPfi_param_0,
	.param .f32 _Z17sub_matrix_scalarPKffPfi_param_1,
	.param .u64 .ptr .align 1 _Z17sub_matrix_scalarPKffPfi_param_2,
	.param .u32 _Z17sub_matrix_scalarPKffPfi_param_3
)
{
	.reg .pred 	%p<2>;
	.reg .b32 	%r<12>;
	.reg .b32 	%f<4>;
	.reg .b64 	%rd<8>;

	ld.param.u64 	%rd1, [_Z17sub_matrix_scalarPKffPfi_param_0];
	ld.param.f32 	%f1, [_Z17sub_matrix_scalarPKffPfi_param_1];
	ld.param.u64 	%rd2, [_Z17sub_matrix_scalarPKffPfi_param_2];
	ld.param.u32 	%r2, [_Z17sub_matrix_scalarPKffPfi_param_3];
	mov.u32 	%r3, %ctaid.x;
	mov.u32 	%r4, %tid.x;
	mov.u32 	%r5, %ctaid.y;
	shl.b32 	%r6, %r5, 3;
	mov.u32 	%r7, %tid.y;
	add.s32 	%r8, %r6, %r7;
	mov.u32 	%r9, %nctaid.x;
	mad.lo.s32 	%r10, %r8, %r9, %r3;
	shl.b32 	%r11, %r10, 3;
	add.s32 	%r1, %r11, %r4;
	setp.ge.s32 	%p1, %r1, %r2;
	@%p1 bra 	$L__BB0_2;
	cvta.to.global.u64 	%rd3, %rd1;
	cvta.to.global.u64 	%rd4, %rd2;
	mul.wide.s32 	%rd5, %r1, 4;
	add.s64 	%rd6, %rd3, %rd5;
	ld.global.f32 	%f2, [%rd6];
	sub.f32 	%f3, %f2, %f1;
	add.s64 	%rd7, %rd4, %rd5;
	st.global.f32 	[%rd7], %f3;
$L__BB0_2:
	ret;

}
	// .globl	_Z17add_matrix_scalarPKffPfi
.visible .entry _Z17add_matrix_scalarPKffPfi(
	.param .u64 .ptr .align 1 _Z17add_matrix_scalarPKffPfi_param_0,
	.param .f32 _Z17add_matrix_scalarPKffPfi_param_1,
	.param .u64 .ptr .align 1 _Z17add_matrix_scalarPKffPfi_param_2,
	.param .u32 _Z17add_matrix_scalarPKffPfi_param_3
)
{
	.reg .pred 	%p<2>;
	.reg .b32 	%r<12>;
	.reg .b32 	%f<4>;
	.reg .b64 	%rd<8>;

	ld.param.u64 	%rd1, [_Z17add_matrix_scalarPKffPfi_param_0];
	ld.param.f32 	%f1, [_Z17add_matrix_scalarPKffPfi_param_1];
	ld.param.u64 	%rd2, [_Z17add_matrix_scalarPKffPfi_param_2];
	ld.param.u32 	%r2, [_Z17add_matrix_scalarPKffPfi_param_3];
	mov.u32 	%r3, %ctaid.x;
	mov.u32 	%r4, %tid.x;
	mov.u32 	%r5, %ctaid.y;
	shl.b32 	%r6, %r5, 3;
	mov.u32 	%r7, %tid.y;
	add.s32 	%r8, %r6, %r7;
	mov.u32 	%r9, %nctaid.x;
	mad.lo.s32 	%r10, %r8, %r9, %r3;
	shl.b32 	%r11, %r10, 3;
	add.s32 	%r1, %r11, %r4;
	setp.ge.s32 	%p1, %r1, %r2;
	@%p1 bra 	$L__BB1_2;
	cvta.to.global.u64 	%rd3, %rd1;
	cvta.to.global.u64 	%rd4, %rd2;
	mul.wide.s32 	%rd5, %r1, 4;
	add.s64 	%rd6, %rd3, %rd5;
	ld.global.f32 	%f2, [%rd6];
	add.f32 	%f3, %f1, %f2;
	add.s64 	%rd7, %rd4, %rd5;
	st.global.f32 	[%rd7], %f3;
$L__BB1_2:
	ret;

}
	// .globl	_Z15divide_matricesPKfS0_Pfi
.visible .entry _Z15divide_matricesPKfS0_Pfi(
	.param .u64 .ptr .align 1 _Z15divide_matricesPKfS0_Pfi_param_0,
	.param .u64 .ptr .align 1 _Z15divide_matricesPKfS0_Pfi_param_1,
	.param .u64 .ptr .align 1 _Z15divide_matricesPKfS0_Pfi_param_2,
	.param .u32 _Z15divide_matricesPKfS0_Pfi_param_3
)
{
	.reg .pred 	%p<2>;
	.reg .b32 	%r<14>;
	.reg .b32 	%f<8>;
	.reg .b64 	%rd<12>;

	ld.param.u64 	%rd1, [_Z15divide_matricesPKfS0_Pfi_param_0];
	ld.param.u64 	%rd2, [_Z15divide_matricesPKfS0_Pfi_param_1];
	ld.param.u64 	%rd3, [_Z15divide_matricesPKfS0_Pfi_param_2];
	ld.param.u32 	%r4, [_Z15divide_matricesPKfS0_Pfi_param_3];
	mov.u32 	%r5, %ctaid.x;
	mov.u32 	%r1, %tid.x;
	mov.u32 	%r6, %ctaid.y;
	shl.b32 	%r7, %r6, 3;
	mov.u32 	%r2, %tid.y;
	add.s32 	%r8, %r7, %r2;
	mov.u32 	%r9, %nctaid.x;
	mad.lo.s32 	%r10, %r8, %r9, %r5;
	shl.b32 	%r11, %r10, 3;
	add.s32 	%r3, %r11, %r1;
	setp.ge.s32 	%p1, %r3, %r4;
	@%p1 bra 	$L__BB2_2;
	cvta.to.global.u64 	%rd4, %rd1;
	cvta.to.global.u64 	%rd5, %rd2;
	cvta.to.global.u64 	%rd6, %rd3;
	mul.wide.s32 	%rd7, %r3, 4;
	add.s64 	%rd8, %rd4, %rd7;
	ld.global.f32 	%f1, [%rd8];
	shl.b32 	%r12, %r2, 3;
	add.s32 	%r13, %r12, %r1;
	mul.wide.u32 	%rd9, %r13, 4;
	add.s64 	%rd10, %rd5, %rd9;
	ld.global.f32 	%f2, [%rd10];
	div.rn.f32 	%f3, %f1, %f2;
	mov.f32 	%f4, 0f3F000000;
	copysign.f32 	%f5, %f3, %f4;
	add.rz.f32 	%f6, %f3, %f5;
	cvt.rzi.f32.f32 	%f7, %f6;
	add.s64 	%rd11, %rd6, %rd7;
	st.global.f32 	[%rd11], %f7;
$L__BB2_2:
	ret;

}
	// .globl	_Z17multiply_matricesPKfS0_Pfi
.visible .entry _Z17multiply_matricesPKfS0_Pfi(
	.param .u64 .ptr .align 1 _Z17multiply_matricesPKfS0_Pfi_param_0,
	.param .u64 .ptr .align 1 _Z17multiply_matricesPKfS0_Pfi_param_1,
	.param .u64 .ptr .align 1 _Z17multiply_matricesPKfS0_Pfi_param_2,
	.param .u32 _Z17multiply_matricesPKfS0_Pfi_param_3
)
{
	.reg .pred 	%p<2>;
	.reg .b32 	%r<14>;
	.reg .b32 	%f<4>;
	.reg .b64 	%rd<12>;

	ld.param.u64 	%rd1, [_Z17multiply_matricesPKfS0_Pfi_param_0];
	ld.param.u64 	%rd2, [_Z17multiply_matricesPKfS0_Pfi_param_1];
	ld.param.u64 	%rd3, [_Z17multiply_matricesPKfS0_Pfi_param_2];
	ld.param.u32 	%r4, [_Z17multiply_matricesPKfS0_Pfi_param_3];
	mov.u32 	%r5, %ctaid.x;
	mov.u32 	%r1, %tid.x;
	mov.u32 	%r6, %ctaid.y;
	shl.b32 	%r7, %r6, 3;
	mov.u32 	%r2, %tid.y;
	add.s32 	%r8, %r7, %r2;
	mov.u32 	%r9, %nctaid.x;
	mad.lo.s32 	%r10, %r8, %r9, %r5;
	shl.b32 	%r11, %r10, 3;
	add.s32 	%r3, %r11, %r1;
	setp.ge.s32 	%p1, %r3, %r4;
	@%p1 bra 	$L__BB3_2;
	cvta.to.global.u64 	%rd4, %rd1;
	cvta.to.global.u64 	%rd5, %rd2;
	cvta.to.global.u64 	%rd6, %rd3;
	mul.wide.s32 	%rd7, %r3, 4;
	add.s64 	%rd8, %rd4, %rd7;
	ld.global.f32 	%f1, [%rd8];
	shl.b32 	%r12, %r2, 3;
	add.s32 	%r13, %r12, %r1;
	mul.wide.u32 	%rd9, %r13, 4;
	add.s64 	%rd10, %rd5, %rd9;
	ld.global.f32 	%f2, [%rd10];
	mul.f32 	%f3, %f1, %f2;
	add.s64 	%rd11, %rd6, %rd7;
	st.global.f32 	[%rd11], %f3;
$L__BB3_2:
	ret;

}
	// .globl	_Z16upgrade_T_matrixPKfPfm
.visible .entry _Z16upgrade_T_matrixPKfPfm(
	.param .u64 .ptr .align 1 _Z16upgrade_T_matrixPKfPfm_param_0,
	.param .u64 .ptr .align 1 _Z16upgrade_T_matrixPKfPfm_param_1,
	.param .u64 _Z16upgrade_T_matrixPKfPfm_param_2
)
{
	.reg .pred 	%p<3>;
	.reg .b32 	%r<12>;
	.reg .b32 	%f<4>;
	.reg .b64 	%rd<12>;

	ld.param.u64 	%rd2, [_Z16upgrade_T_matrixPKfPfm_param_0];
	ld.param.u64 	%rd3, [_Z16upgrade_T_matrixPKfPfm_param_1];
	ld.param.u64 	%rd4, [_Z16upgrade_T_matrixPKfPfm_param_2];
	mov.u32 	%r1, %ctaid.x;
	mov.u32 	%r2, %ntid.x;
	mov.u32 	%r3, %tid.x;
	mov.u32 	%r4, %ctaid.y;
	mov.u32 	%r6, %ntid.y;
	mov.u32 	%r5, %tid.y;
	mad.lo.s32 	%r7, %r4, %r6, %r5;
	mov.u32 	%r8, %nctaid.x;
	mad.lo.s32 	%r9, %r7, %r8, %r1;
	mad.lo.s32 	%r10, %r9, %r2, %r3;
	cvt.s64.s32 	%rd1, %r10;
	mul.lo.s64 	%rd5, %rd4, %rd4;
	setp.le.u64 	%p1, %rd5, %rd1;
	@%p1 bra 	$L__BB4_2;
	cvta.to.global.u64 	%rd6, %rd2;
	cvta.to.global.u64 	%rd7, %rd3;
	setp.eq.s32 	%p2, %r1, %r4;
	mad.lo.s32 	%r11, %r5, %r2, %r3;
	selp.f32 	%f1, 0f3F800000, 0f00000000, %p2;
	mul.wide.u32 	%rd8, %r11, 4;
	add.s64 	%rd9, %rd6, %rd8;
	ld.global.f32 	%f2, [%rd9];
	mul.f32 	%f3, %f2, %f1;
	shl.b64 	%rd10, %rd1, 2;
	add.s64 	%rd11, %rd7, %rd10;
	st.global.f32 	[%rd11], %f3;
$L__BB4_2:
	ret;

}


// ===== COMPILED SASS (sm_100) =====

	.target	sm_100

	.elftype	@"ET_EXEC"


//--------------------- .note.nv.tkinfo           --------------------------
	.section	.note.nv.tkinfo,"",@"SHT_NOTE"
	.sectionflags	@"SHF_NOTE_NV_TKINFO"
	.tkinfo
        /*0018*/ 	.word	0x00000002
        /*0030*/ 	.string	""
        /*0030*/ 	.string	"ptxas"
        /*0030*/ 	.string	"Cuda compilation tools, release 13.0, V13.0.88"
        /*0030*/ 	.string	"Build cuda_13.0.r13.0/compiler.36424714_0"
        /*0030*/ 	.string	"-arch sm_100 -m 64 "



//--------------------- .note.nv.cuinfo           --------------------------
	.section	.note.nv.cuinfo,"",@"SHT_NOTE"
	.sectionflags	@"SHF_NOTE_NV_CUINFO"
        /*0018*/ 	.short	0x0002
        /*001a*/ 	.short	0x0064
        /*001c*/ 	.short	0x0082
	.zero		2


//--------------------- .nv.info                  --------------------------
	.section	.nv.info,"",@"SHT_CUDA_INFO"
	.align	4


	//----- nvinfo : EIATTR_REGCOUNT
	.align		4
        /*0000*/ 	.byte	0x04, 0x2f
        /*0002*/ 	.short	(.L_2 - .L_1)
	.align		4
.L_1:
        /*0004*/ 	.word	index@(_Z17sub_matrix_scalarPKffPfi)
        /*0008*/ 	.word	0x0000000a


	//----- nvinfo : EIATTR_FRAME_SIZE
	.align		4
.L_2:
        /*000c*/ 	.byte	0x04, 0x11
        /*000e*/ 	.short	(.L_4 - .L_3)
	.align		4
.L_3:
        /*0010*/ 	.word	index@(_Z17sub_matrix_scalarPKffPfi)
        /*0014*/ 	.word	0x00000000


	//----- nvinfo : EIATTR_REGCOUNT
	.align		4
.L_4:
        /*0018*/ 	.byte	0x04, 0x2f
        /*001a*/ 	.short	(.L_6 - .L_5)
	.align		4
.L_5:
        /*001c*/ 	.word	index@(_Z17add_matrix_scalarPKffPfi)
        /*0020*/ 	.word	0x0000000a


	//----- nvinfo : EIATTR_FRAME_SIZE
	.align		4
.L_6:
        /*0024*/ 	.byte	0x04, 0x11
        /*0026*/ 	.short	(.L_8 - .L_7)
	.align		4
.L_7:
        /*0028*/ 	.word	index@(_Z17add_matrix_scalarPKffPfi)
        /*002c*/ 	.word	0x00000000


	//----- nvinfo : EIATTR_REGCOUNT
	.align		4
.L_8:
        /*0030*/ 	.byte	0x04, 0x2f
        /*0032*/ 	.short	(.L_10 - .L_9)
	.align		4
.L_9:
        /*0034*/ 	.word	index@(_Z15divide_matricesPKfS0_Pfi)
        /*0038*/ 	.word	0x00000010


	//----- nvinfo : EIATTR_FRAME_SIZE
	.align		4
.L_10:
        /*003c*/ 	.byte	0x04, 0x11
        /*003e*/ 	.short	(.L_12 - .L_11)
	.align		4
.L_11:
        /*0040*/ 	.word	index@($__internal_0_$__cuda_sm3x_div_rn_noftz_f32_slowpath)
        /*0044*/ 	.word	0x00000000


	//----- nvinfo : EIATTR_FRAME_SIZE
	.align		4
.L_12:
        /*0048*/ 	.byte	0x04, 0x11
        /*004a*/ 	.short	(.L_14 - .L_13)
	.align		4
.L_13:
        /*004c*/ 	.word	index@(_Z15divide_matricesPKfS0_Pfi)
        /*0050*/ 	.word	0x00000000


	//----- nvinfo : EIATTR_REGCOUNT
	.align		4
.L_14:
        /*0054*/ 	.byte	0x04, 0x2f
        /*0056*/ 	.short	(.L_16 - .L_15)
	.align		4
.L_15:
        /*0058*/ 	.word	index@(_Z17multiply_matricesPKfS0_Pfi)
        /*005c*/ 	.word	0x0000000c


	//----- nvinfo : EIATTR_FRAME_SIZE
	.align		4
.L_16:
        /*0060*/ 	.byte	0x04, 0x11
        /*0062*/ 	.short	(.L_18 - .L_17)
	.align		4
.L_17:
        /*0064*/ 	.word	index@(_Z17multiply_matricesPKfS0_Pfi)
        /*0068*/ 	.word	0x00000000


	//----- nvinfo : EIATTR_REGCOUNT
	.align		4
.L_18:
        /*006c*/ 	.byte	0x04, 0x2f
        /*006e*/ 	.short	(.L_20 - .L_19)
	.align		4
.L_19:
        /*0070*/ 	.word	index@(_Z16upgrade_T_matrixPKfPfm)
        /*0074*/ 	.word	0x0000000a


	//----- nvinfo : EIATTR_FRAME_SIZE
	.align		4
.L_20:
        /*0078*/ 	.byte	0x04, 0x11
        /*007a*/ 	.short	(.L_22 - .L_21)
	.align		4
.L_21:
        /*007c*/ 	.word	index@(_Z16upgrade_T_matrixPKfPfm)
        /*0080*/ 	.word	0x00000000


	//----- nvinfo : EIATTR_MIN_STACK_SIZE
	.align		4
.L_22:
        /*0084*/ 	.byte	0x04, 0x12
        /*0086*/ 	.short	(.L_24 - .L_23)
	.align		4
.L_23:
        /*0088*/ 	.word	index@(_Z16upgrade_T_matrixPKfPfm)
        /*008c*/ 	.word	0x00000000


	//----- nvinfo : EIATTR_MIN_STACK_SIZE
	.align		4
.L_24:
        /*0090*/ 	.byte	0x04, 0x12
        /*0092*/ 	.short	(.L_26 - .L_25)
	.align		4
.L_25:
        /*0094*/ 	.word	index@(_Z17multiply_matricesPKfS0_Pfi)
        /*0098*/ 	.word	0x00000000


	//----- nvinfo : EIATTR_MIN_STACK_SIZE
	.align		4
.L_26:
        /*009c*/ 	.byte	0x04, 0x12
        /*009e*/ 	.short	(.L_28 - .L_27)
	.align		4
.L_27:
        /*00a0*/ 	.word	index@(_Z15divide_matricesPKfS0_Pfi)
        /*00a4*/ 	.word	0x00000000


	//----- nvinfo : EIATTR_MIN_STACK_SIZE
	.align		4
.L_28:
        /*00a8*/ 	.byte	0x04, 0x12
        /*00aa*/ 	.short	(.L_30 - .L_29)
	.align		4
.L_29:
        /*00ac*/ 	.word	index@(_Z17add_matrix_scalarPKffPfi)
        /*00b0*/ 	.word	0x00000000


	//----- nvinfo : EIATTR_MIN_STACK_SIZE
	.align		4
.L_30:
        /*00b4*/ 	.byte	0x04, 0x12
        /*00b6*/ 	.short	(.L_32 - .L_31)
	.align		4
.L_31:
        /*00b8*/ 	.word	index@(_Z17sub_matrix_scalarPKffPfi)
        /*00bc*/ 	.word	0x00000000
.L_32:


//--------------------- .nv.compat                --------------------------
	.section	.nv.compat,"",@"SHT_CUDA_COMPAT_INFO"
	.align	4
        /*0000*/ 	.byte	0x02, 0x09, 0x00, 0x00, 0x02, 0x02, 0x01, 0x00, 0x02, 0x05, 0x05, 0x00, 0x03, 0x07, 0x01, 0x01
        /*0010*/ 	.byte	0x02, 0x03, 0x00, 0x00, 0x02, 0x06, 0x01, 0x00, 0x04, 0x0b, 0x08, 0x00, 0x01, 0x00, 0x00, 0x00
        /*0020*/ 	.byte	0x00, 0x00, 0x00, 0x00


//--------------------- .nv.info._Z16upgrade_T_matrixPKfPfm --------------------------
	.section	.nv.info._Z16upgrade_T_matrixPKfPfm,"",@"SHT_CUDA_INFO"
	.sectionflags	@""
	.align	4


	//----- nvinfo : EIATTR_CUDA_API_VERSION
	.align		4
        /*0000*/ 	.byte	0x04, 0x37
        /*0002*/ 	.short	(.L_34 - .L_33)
.L_33:
        /*0004*/ 	.word	0x00000082


	//----- nvinfo : EIATTR_KPARAM_INFO
	.align		4
.L_34:
        /*0008*/ 	.byte	0x04, 0x17
        /*000a*/ 	.short	(.L_36 - .L_35)
.L_35:
        /*000c*/ 	.word	0x00000000
        /*0010*/ 	.short	0x0002
        /*0012*/ 	.short	0x0010
        /*0014*/ 	.byte	0x00, 0xf0, 0x21, 0x00


	//----- nvinfo : EIATTR_KPARAM_INFO
	.align		4
.L_36:
        /*0018*/ 	.byte	0x04, 0x17
        /*001a*/ 	.short	(.L_38 - .L_37)
.L_37:
        /*001c*/ 	.word	0x00000000
        /*0020*/ 	.short	0x0001
        /*0022*/ 	.short	0x0008
        /*0024*/ 	.byte	0x00, 0xf5, 0x21, 0x00


	//----- nvinfo : EIATTR_KPARAM_INFO
	.align		4
.L_38:
        /*0028*/ 	.byte	0x04, 0x17
        /*002a*/ 	.short	(.L_40 - .L_39)
.L_39:
        /*002c*/ 	.word	0x00000000
        /*0030*/ 	.short	0x0000
        /*0032*/ 	.short	0x0000
        /*0034*/ 	.byte	0x00, 0xf5, 0x21, 0x00


	//----- nvinfo : EIATTR_SPARSE_MMA_MASK
	.align		4
.L_40:
        /*0038*/ 	.byte	0x03, 0x50
        /*003a*/ 	.short	0x0000


	//----- nvinfo : EIATTR_MAXREG_COUNT
	.align		4
        /*003c*/ 	.byte	0x03, 0x1b
        /*003e*/ 	.short	0x00ff


	//----- nvinfo : EIATTR_MERCURY_ISA_VERSION
	.align		4
        /*0040*/ 	.byte	0x03, 0x5f
        /*0042*/ 	.short	0x0101


	//----- nvinfo : EIATTR_VRC_CTA_INIT_COUNT
	.align		4
        /*0044*/ 	.byte	0x02, 0x4a
	.zero		1
	.zero		1


	//----- nvinfo : EIATTR_EXIT_INSTR_OFFSETS
	.align		4
        /*0048*/ 	.byte	0x04, 0x1c
        /*004a*/ 	.short	(.L_42 - .L_41)


	//   ....[0]....
.L_41:
        /*004c*/ 	.word	0x00000140


	//   ....[1]....
        /*0050*/ 	.word	0x00000210


	//----- nvinfo : EIATTR_CBANK_PARAM_SIZE
	.align		4
.L_42:
        /*0054*/ 	.byte	0x03, 0x19
        /*0056*/ 	.short	0x0018


	//----- nvinfo : EIATTR_PARAM_CBANK
	.align		4
        /*0058*/ 	.byte	0x04, 0x0a
        /*005a*/ 	.short	(.L_44 - .L_43)
	.align		4
.L_43:
        /*005c*/ 	.word	index@(.nv.constant0._Z16upgrade_T_matrixPKfPfm)
        /*0060*/ 	.short	0x0380
        /*0062*/ 	.short	0x0018


	//----- nvinfo : EIATTR_SW_WAR
	.align		4
.L_44:
        /*0064*/ 	.byte	0x04, 0x36
        /*0066*/ 	.short	(.L_46 - .L_45)
.L_45:
        /*0068*/ 	.word	0x00000008
.L_46:


//--------------------- .nv.info._Z17multiply_matricesPKfS0_Pfi --------------------------
	.section	.nv.info._Z17multiply_matricesPKfS0_Pfi,"",@"SHT_CUDA_INFO"
	.sectionflags	@""
	.align	4


	//----- nvinfo : EIATTR_CUDA_API_VERSION
	.align		4
        /*0000*/ 	.byte	0x04, 0x37
        /*0002*/ 	.short	(.L_48 - .L_47)
.L_47:
        /*0004*/ 	.word	0x00000082


	//----- nvinfo : EIATTR_KPARAM_INFO
	.align		4
.L_48:
        /*0008*/ 	.byte	0x04, 0x17
        /*000a*/ 	.short	(.L_50 - .L_49)
.L_49:
        /*000c*/ 	.word	0x00000000
        /*0010*/ 	.short	0x0003
        /*0012*/ 	.short	0x0018
        /*0014*/ 	.byte	0x00, 0xf0, 0x11, 0x00


	//----- nvinfo : EIATTR_KPARAM_INFO
	.align		4
.L_50:
        /*0018*/ 	.byte	0x04, 0x17
        /*001a*/ 	.short	(.L_52 - .L_51)
.L_51:
        /*001c*/ 	.word	0x00000000
        /*0020*/ 	.short	0x0002
        /*0022*/ 	.short	0x0010
        /*0024*/ 	.byte	0x00, 0xf5, 0x21, 0x00


	//----- nvinfo : EIATTR_KPARAM_INFO
	.align		4
.L_52:
        /*0028*/ 	.byte	0x04, 0x17
        /*002a*/ 	.short	(.L_54 - .L_53)
.L_53:
        /*002c*/ 	.word	0x00000000
        /*0030*/ 	.short	0x0001
        /*0032*/ 	.short	0x0008
        /*0034*/ 	.byte	0x00, 0xf5, 0x21, 0x00


	//----- nvinfo : EIATTR_KPARAM_INFO
	.align		4
.L_54:
        /*0038*/ 	.byte	0x04, 0x17
        /*003a*/ 	.short	(.L_56 - .L_55)
.L_55:
        /*003c*/ 	.word	0x00000000
        /*0040*/ 	.short	0x0000
        /*0042*/ 	.short	0x0000
        /*0044*/ 	.byte	0x00, 0xf5, 0x21, 0x00


	//----- nvinfo : EIATTR_SPARSE_MMA_MASK
	.align		4
.L_56:
        /*0048*/ 	.byte	0x03, 0x50
        /*004a*/ 	.short	0x0000


	//----- nvinfo : EIATTR_MAXREG_COUNT
	.align		4
        /*004c*/ 	.byte	0x03, 0x1b
        /*004e*/ 	.short	0x00ff


	//----- nvinfo : EIATTR_MERCURY_ISA_VERSION
	.align		4
        /*0050*/ 	.byte	0x03, 0x5f
        /*0052*/ 	.short	0x0101


	//----- nvinfo : EIATTR_VRC_CTA_INIT_COUNT
	.align		4
        /*0054*/ 	.byte	0x02, 0x4a
	.zero		1
	.zero		1


	//----- nvinfo : EIATTR_EXIT_INSTR_OFFSETS
	.align		4
        /*0058*/ 	.byte	0x04, 0x1c
        /*005a*/ 	.short	(.L_58 - .L_57)


	//   ....[0]....
.L_57:
        /*005c*/ 	.word	0x000000b0


	//   ....[1]....
        /*0060*/ 	.word	0x00000180


	//----- nvinfo : EIATTR_CBANK_PARAM_SIZE
	.align		4
.L_58:
        /*0064*/ 	.byte	0x03, 0x19
        /*0066*/ 	.short	0x001c


	//----- nvinfo : EIATTR_PARAM_CBANK
	.align		4
        /*0068*/ 	.byte	0x04, 0x0a
        /*006a*/ 	.short	(.L_60 - .L_59)
	.align		4
.L_59:
        /*006c*/ 	.word	index@(.nv.constant0._Z17multiply_matricesPKfS0_Pfi)
        /*0070*/ 	.short	0x0380
        /*0072*/ 	.short	0x001c


	//----- nvinfo : EIATTR_SW_WAR
	.align		4
.L_60:
        /*0074*/ 	.byte	0x04, 0x36
        /*0076*/ 	.short	(.L_62 - .L_61)
.L_61:
        /*0078*/ 	.word	0x00000008
.L_62:


//--------------------- .nv.info._Z15divide_matricesPKfS0_Pfi --------------------------
	.section	.nv.info._Z15divide_matricesPKfS0_Pfi,"",@"SHT_CUDA_INFO"
	.sectionflags	@""
	.align	4


	//----- nvinfo : EIATTR_CUDA_API_VERSION
	.align		4
        /*0000*/ 	.byte	0x04, 0x37
        /*0002*/ 	.short	(.L_64 - .L_63)
.L_63:
        /*0004*/ 	.word	0x00000082


	//----- nvinfo : EIATTR_KPARAM_INFO
	.align		4
.L_64:
        /*0008*/ 	.byte	0x04, 0x17
        /*000a*/ 	.short	(.L_66 - .L_65)
.L_65:
        /*000c*/ 	.word	0x00000000
        /*0010*/ 	.short	0x0003
        /*0012*/ 	.short	0x0018
        /*0014*/ 	.byte	0x00, 0xf0, 0x11, 0x00


	//----- nvinfo : EIATTR_KPARAM_INFO
	.align		4
.L_66:
        /*0018*/ 	.byte	0x04, 0x17
        /*001a*/ 	.short	(.L_68 - .L_67)
.L_67:
        /*001c*/ 	.word	0x00000000
        /*0020*/ 	.short	0x0002
        /*0022*/ 	.short	0x0010
        /*0024*/ 	.byte	0x00, 0xf5, 0x21, 0x00


	//----- nvinfo : EIATTR_KPARAM_INFO
	.align		4
.L_68:
        /*0028*/ 	.byte	0x04, 0x17
        /*002a*/ 	.short	(.L_70 - .L_69)
.L_69:
        /*002c*/ 	.word	0x00000000
        /*0030*/ 	.short	0x0001
        /*0032*/ 	.short	0x0008
        /*0034*/ 	.byte	0x00, 0xf5, 0x21, 0x00


	//----- nvinfo : EIATTR_KPARAM_INFO
	.align		4
.L_70:
        /*0038*/ 	.byte	0x04, 0x17
        /*003a*/ 	.short	(.L_72 - .L_71)
.L_71:
        /*003c*/ 	.word	0x00000000
        /*0040*/ 	.short	0x0000
        /*0042*/ 	.short	0x0000
        /*0044*/ 	.byte	0x00, 0xf5, 0x21, 0x00


	//----- nvinfo : EIATTR_SPARSE_MMA_MASK
	.align		4
.L_72:
        /*0048*/ 	.byte	0x03, 0x50
        /*004a*/ 	.short	0x0000


	//----- nvinfo : EIATTR_MAXREG_COUNT
	.align		4
        /*004c*/ 	.byte	0x03, 0x1b
        /*004e*/ 	.short	0x00ff


	//----- nvinfo : EIATTR_MERCURY_ISA_VERSION
	.align		4
        /*0050*/ 	.byte	0x03, 0x5f
        /*0052*/ 	.short	0x0101


	//----- nvinfo : EIATTR_VRC_CTA_INIT_COUNT
	.align		4
        /*0054*/ 	.byte	0x02, 0x4a
	.zero		1
	.zero		1


	//----- nvinfo : EIATTR_EXIT_INSTR_OFFSETS
	.align		4
        /*0058*/ 	.byte	0x04, 0x1c
        /*005a*/ 	.short	(.L_74 - .L_73)


	//   ....[0]....
.L_73:
        /*005c*/ 	.word	0x000000b0


	//   ....[1]....
        /*0060*/ 	.word	0x00000280


	//----- nvinfo : EIATTR_CRS_STACK_SIZE
	.align		4
.L_74:
        /*0064*/ 	.byte	0x04, 0x1e
        /*0066*/ 	.short	(.L_76 - .L_75)
.L_75:
        /*0068*/ 	.word	0x00000000


	//----- nvinfo : EIATTR_CBANK_PARAM_SIZE
	.align		4
.L_76:
        /*006c*/ 	.byte	0x03, 0x19
        /*006e*/ 	.short	0x001c


	//----- nvinfo : EIATTR_PARAM_CBANK
	.align		4
        /*0070*/ 	.byte	0x04, 0x0a
        /*0072*/ 	.short	(.L_78 - .L_77)
	.align		4
.L_77:
        /*0074*/ 	.word	index@(.nv.constant0._Z15divide_matricesPKfS0_Pfi)
        /*0078*/ 	.short	0x0380
        /*007a*/ 	.short	0x001c


	//----- nvinfo : EIATTR_SW_WAR
	.align		4
.L_78:
        /*007c*/ 	.byte	0x04, 0x36
        /*007e*/ 	.short	(.L_80 - .L_79)
.L_79:
        /*0080*/ 	.word	0x00000008
.L_80:


//--------------------- .nv.info._Z17add_matrix_scalarPKffPfi --------------------------
	.section	.nv.info._Z17add_matrix_scalarPKffPfi,"",@"SHT_CUDA_INFO"
	.sectionflags	@""
	.align	4


	//----- nvinfo : EIATTR_CUDA_API_VERSION
	.align		4
        /*0000*/ 	.byte	0x04, 0x37
        /*0002*/ 	.short	(.L_82 - .L_81)
.L_81:
        /*0004*/ 	.word	0x00000082


	//----- nvinfo : EIATTR_KPARAM_INFO
	.align		4
.L_82:
        /*0008*/ 	.byte	0x04, 0x17
        /*000a*/ 	.short	(.L_84 - .L_83)
.L_83:
        /*000c*/ 	.word	0x00000000
        /*0010*/ 	.short	0x0003
        /*0012*/ 	.short	0x0018
        /*0014*/ 	.byte	0x00, 0xf0, 0x11, 0x00


	//----- nvinfo : EIATTR_KPARAM_INFO
	.align		4
.L_84:
        /*0018*/ 	.byte	0x04, 0x17
        /*001a*/ 	.short	(.L_86 - .L_85)
.L_85:
        /*001c*/ 	.word	0x00000000
        /*0020*/ 	.short	0x0002
        /*0022*/ 	.short	0x0010
        /*0024*/ 	.byte	0x00, 0xf5, 0x21, 0x00


	//----- nvinfo : EIATTR_KPARAM_INFO
	.align		4
.L_86:
        /*0028*/ 	.byte	0x04, 0x17
        /*002a*/ 	.short	(.L_88 - .L_87)
.L_87:
        /*002c*/ 	.word	0x00000000
        /*0030*/ 	.short	0x0001
        /*0032*/ 	.short	0x0008
        /*0034*/ 	.byte	0x00, 0xf0, 0x11, 0x00


	//----- nvinfo : EIATTR_KPARAM_INFO
	.align		4
.L_88:
        /*0038*/ 	.byte	0x04, 0x17
        /*003a*/ 	.short	(.L_90 - .L_89)
.L_89:
        /*003c*/ 	.word	0x00000000
        /*0040*/ 	.short	0x0000
        /*0042*/ 	.short	0x0000
        /*0044*/ 	.byte	0x00, 0xf5, 0x21, 0x00


	//----- nvinfo : EIATTR_SPARSE_MMA_MASK
	.align		4
.L_90:
        /*0048*/ 	.byte	0x03, 0x50
        /*004a*/ 	.short	0x0000


	//----- nvinfo : EIATTR_MAXREG_COUNT
	.align		4
        /*004c*/ 	.byte	0x03, 0x1b
        /*004e*/ 	.short	0x00ff


	//----- nvinfo : EIATTR_MERCURY_ISA_VERSION
	.align		4
        /*0050*/ 	.byte	0x03, 0x5f
        /*0052*/ 	.short	0x0101


	//----- nvinfo : EIATTR_VRC_CTA_INIT_COUNT
	.align		4
        /*0054*/ 	.byte	0x02, 0x4a
	.zero		1
	.zero		1


	//----- nvinfo : EIATTR_EXIT_INSTR_OFFSETS
	.align		4
        /*0058*/ 	.byte	0x04, 0x1c
        /*005a*/ 	.short	(.L_92 - .L_91)


	//   ....[0]....
.L_91:
        /*005c*/ 	.word	0x000000b0


	//   ....[1]....
        /*0060*/ 	.word	0x00000150


	//----- nvinfo : EIATTR_CBANK_PARAM_SIZE
	.align		4
.L_92:
        /*0064*/ 	.byte	0x03, 0x19
        /*0066*/ 	.short	0x001c


	//----- nvinfo : EIATTR_PARAM_CBANK
	.align		4
        /*0068*/ 	.byte	0x04, 0x0a
        /*006a*/ 	.short	(.L_94 - .L_93)
	.align		4
.L_93:
        /*006c*/ 	.word	index@(.nv.constant0._Z17add_matrix_scalarPKffPfi)
        /*0070*/ 	.short	0x0380
        /*0072*/ 	.short	0x001c


	//----- nvinfo : EIATTR_SW_WAR
	.align		4
.L_94:
        /*0074*/ 	.byte	0x04, 0x36
        /*0076*/ 	.short	(.L_96 - .L_95)
.L_95:
        /*0078*/ 	.word	0x00000008
.L_96:


//--------------------- .nv.info._Z17sub_matrix_scalarPKffPfi --------------------------
	.section	.nv.info._Z17sub_matrix_scalarPKffPfi,"",@"SHT_CUDA_INFO"
	.sectionflags	@""
	.align	4


	//----- nvinfo : EIATTR_CUDA_API_VERSION
	.align		4
        /*0000*/ 	.byte	0x04, 0x37
        /*0002*/ 	.short	(.L_98 - .L_97)
.L_97:
        /*0004*/ 	.word	0x00000082


	//----- nvinfo : EIATTR_KPARAM_INFO
	.align		4
.L_98:
        /*0008*/ 	.byte	0x04, 0x17
        /*000a*/ 	.short	(.L_100 - .L_99)
.L_99:
        /*000c*/ 	.word	0x00000000
        /*0010*/ 	.short	0x0003
        /*0012*/ 	.short	0x0018
        /*0014*/ 	.byte	0x00, 0xf0, 0x11, 0x00


	//----- nvinfo : EIATTR_KPARAM_INFO
	.align		4
.L_100:
        /*0018*/ 	.byte	0x04, 0x17
        /*001a*/ 	.short	(.L_102 - .L_101)
.L_101:
        /*001c*/ 	.word	0x00000000
        /*0020*/ 	.short	0x0002
        /*0022*/ 	.short	0x0010
        /*0024*/ 	.byte	0x00, 0xf5, 0x21, 0x00


	//----- nvinfo : EIATTR_KPARAM_INFO
	.align		4
.L_102:
        /*0028*/ 	.byte	0x04, 0x17
        /*002a*/ 	.short	(.L_104 - .L_103)
.L_103:
        /*002c*/ 	.word	0x00000000
        /*0030*/ 	.short	0x0001
        /*0032*/ 	.short	0x0008
        /*0034*/ 	.byte	0x00, 0xf0, 0x11, 0x00


	//----- nvinfo : EIATTR_KPARAM_INFO
	.align		4
.L_104:
        /*0038*/ 	.byte	0x04, 0x17
        /*003a*/ 	.short	(.L_106 - .L_105)
.L_105:
        /*003c*/ 	.word	0x00000000
        /*0040*/ 	.short	0x0000
        /*0042*/ 	.short	0x0000
        /*0044*/ 	.byte	0x00, 0xf5, 0x21, 0x00


	//----- nvinfo : EIATTR_SPARSE_MMA_MASK
	.align		4
.L_106:
        /*0048*/ 	.byte	0x03, 0x50
        /*004a*/ 	.short	0x0000


	//----- nvinfo : EIATTR_MAXREG_COUNT
	.align		4
        /*004c*/ 	.byte	0x03, 0x1b
        /*004e*/ 	.short	0x00ff


	//----- nvinfo : EIATTR_MERCURY_ISA_VERSION
	.align		4
        /*0050*/ 	.byte	0x03, 0x5f
        /*0052*/ 	.short	0x0101


	//----- nvinfo : EIATTR_VRC_CTA_INIT_COUNT
	.align		4
        /*0054*/ 	.byte	0x02, 0x4a
	.zero		1
	.zero		1


	//----- nvinfo : EIATTR_EXIT_INSTR_OFFSETS
	.align		4
        /*0058*/ 	.byte	0x04, 0x1c
        /*005a*/ 	.short	(.L_108 - .L_107)


	//   ....[0]....
.L_107:
        /*005c*/ 	.word	0x000000b0


	//   ....[1]....
        /*0060*/ 	.word	0x00000150


	//----- nvinfo : EIATTR_CBANK_PARAM_SIZE
	.align		4
.L_108:
        /*0064*/ 	.byte	0x03, 0x19
        /*0066*/ 	.short	0x001c


	//----- nvinfo : EIATTR_PARAM_CBANK
	.align		4
        /*0068*/ 	.byte	0x04, 0x0a
        /*006a*/ 	.short	(.L_110 - .L_109)
	.align		4
.L_109:
        /*006c*/ 	.word	index@(.nv.constant0._Z17sub_matrix_scalarPKffPfi)
        /*0070*/ 	.short	0x0380
        /*0072*/ 	.short	0x001c


	//----- nvinfo : EIATTR_SW_WAR
	.align		4
.L_110:
        /*0074*/ 	.byte	0x04, 0x36
        /*0076*/ 	.short	(.L_112 - .L_111)
.L_111:
        /*0078*/ 	.word	0x00000008
.L_112:


//--------------------- .nv.callgraph             --------------------------
	.section	.nv.callgraph,"",@"SHT_CUDA_CALLGRAPH"
	.align	4
	.sectionentsize	8
	.align		4
        /*0000*/ 	.word	0x00000000
	.align		4
        /*0004*/ 	.word	0xffffffff
	.align		4
        /*0008*/ 	.word	0x00000000
	.align		4
        /*000c*/ 	.word	0xfffffffe
	.align		4
        /*0010*/ 	.word	0x00000000
	.align		4
        /*0014*/ 	.word	0xfffffffd
	.align		4
        /*0018*/ 	.word	0x00000000
	.align		4
        /*001c*/ 	.word	0xfffffffc


//--------------------- .nv.constant3             --------------------------
	.section	.nv.constant3,"a",@progbits
	.align	4
.nv.constant3:
	.type		const_quant_matrix,@object
	.size		const_quant_matrix,(.L_0 - const_quant_matrix)
const_quant_matrix:
	.zero		256
.L_0:


//--------------------- .text._Z16upgrade_T_matrixPKfPfm --------------------------
	.section	.text._Z16upgrade_T_matrixPKfPfm,"ax",@progbits
	.align	128
        .global         _Z16upgrade_T_matrixPKfPfm
        .type           _Z16upgrade_T_matrixPKfPfm,@function
        .size           _Z16upgrade_T_matrixPKfPfm,(.L_x_19 - _Z16upgrade_T_matrixPKfPfm)
        .other          _Z16upgrade_T_matrixPKfPfm,@"STO_CUDA_ENTRY STV_DEFAULT"
_Z16upgrade_T_matrixPKfPfm:
.text._Z16upgrade_T_matrixPKfPfm:
[----:B------:R-:W-:Y:S01]  /*0000*/  LDC R1, c[0x0][0x37c] ;  /* 0x0000df00ff017b82 */ /* 0x000fe20000000800 */
[----:B------:R-:W0:Y:S01]  /*0010*/  S2R R4, SR_CTAID.Y ;  /* 0x0000000000047919 */ /* 0x000e220000002600 */
[----:B------:R-:W1:Y:S06]  /*0020*/  LDCU UR9, c[0x0][0x360] ;  /* 0x00006c00ff0977ac */ /* 0x000e6c0008000800 */
[----:B------:R-:W2:Y:S01]  /*0030*/  S2UR UR8, SR_CTAID.X ;  /* 0x00000000000879c3 */ /* 0x000ea20000002500 */
[----:B------:R-:W0:Y:S01]  /*0040*/  S2R R6, SR_TID.Y ;  /* 0x0000000000067919 */ /* 0x000e220000002200 */
[----:B------:R-:W0:Y:S01]  /*0050*/  LDCU UR5, c[0x0][0x364] ;  /* 0x00006c80ff0577ac */ /* 0x000e220008000800 */
[----:B------:R-:W1:Y:S01]  /*0060*/  S2R R5, SR_TID.X ;  /* 0x0000000000057919 */ /* 0x000e620000002100 */
[----:B------:R-:W3:Y:S04]  /*0070*/  LDCU.64 UR6, c[0x0][0x390] ;  /* 0x00007200ff0677ac */ /* 0x000ee80008000a00 */
[----:B------:R-:W2:Y:S01]  /*0080*/  LDC R3, c[0x0][0x370] ;  /* 0x0000dc00ff037b82 */ /* 0x000ea20000000800 */
[----:B---3--:R-:W-:-:S02]  /*0090*/  UIMAD UR4, UR7, UR6, URZ ;  /* 0x00000006070472a4 */ /* 0x008fc4000f8e02ff */
[----:B------:R-:W-:Y:S02]  /*00a0*/  UIMAD.WIDE.U32 UR10, UR6, UR6, URZ ;  /* 0x00000006060a72a5 */ /* 0x000fe4000f8e00ff */
[----:B------:R-:W-:-:S04]  /*00b0*/  UIMAD UR4, UR6, UR7, UR4 ;  /* 0x00000007060472a4 */ /* 0x000fc8000f8e0204 */
[----:B------:R-:W-:Y:S01]  /*00c0*/  UIADD3 UR4, UPT, UPT, UR11, UR4, URZ ;  /* 0x000000040b047290 */ /* 0x000fe2000fffe0ff */
[----:B0-----:R-:W-:-:S04]  /*00d0*/  IMAD R0, R4, UR5, R6 ;  /* 0x0000000504007c24 */ /* 0x001fc8000f8e0206 */
[----:B--2---:R-:W-:Y:S01]  /*00e0*/  IMAD R0, R0, R3, UR8 ;  /* 0x0000000800007e24 */ /* 0x004fe2000f8e0203 */
[----:B------:R-:W-:-:S03]  /*00f0*/  MOV R2, UR4 ;  /* 0x0000000400027c02 */ /* 0x000fc60008000f00 */
[----:B-1----:R-:W-:-:S05]  /*0100*/  IMAD R0, R0, UR9, R5 ;  /* 0x0000000900007c24 */ /* 0x002fca000f8e0205 */
[----:B------:R-:W-:Y:S02]  /*0110*/  ISETP.LT.U32.AND P0, PT, R0, UR10, PT ;  /* 0x0000000a00007c0c */ /* 0x000fe4000bf01070 */
[----:B------:R-:W-:-:S04]  /*0120*/  SHF.R.S32.HI R7, RZ, 0x1f, R0 ;  /* 0x0000001fff077819 */ /* 0x000fc80000011400 */
[----:B------:R-:W-:-:S13]  /*0130*/  ISETP.GT.U32.AND.EX P0, PT, R2, R7, PT, P0 ;  /* 0x000000070200720c */ /* 0x000fda0003f04100 */
[----:B------:R-:W-:Y:S05]  /*0140*/  @!P0 EXIT ;  /* 0x000000000000894d */ /* 0x000fea0003800000 */
[----:B------:R-:W0:Y:S01]  /*0150*/  LDC.64 R2, c[0x0][0x380] ;  /* 0x0000e000ff027b82 */ /* 0x000e220000000a00 */
[----:B------:R-:W1:Y:S01]  /*0160*/  LDCU.64 UR4, c[0x0][0x358] ;  /* 0x00006b00ff0477ac */ /* 0x000e620008000a00 */
[----:B------:R-:W-:Y:S01]  /*0170*/  IMAD R5, R6, UR9, R5 ;  /* 0x0000000906057c24 */ /* 0x000fe2000f8e0205 */
[----:B------:R-:W2:Y:S03]  /*0180*/  LDCU.64 UR6, c[0x0][0x388] ;  /* 0x00007100ff0677ac */ /* 0x000ea60008000a00 */
[----:B0-----:R-:W-:-:S06]  /*0190*/  IMAD.WIDE.U32 R2, R5, 0x4, R2 ;  /* 0x0000000405027825 */ /* 0x001fcc00078e0002 */
[----:B-1----:R-:W3:Y:S01]  /*01a0*/  LDG.E R3, desc[UR4][R2.64] ;  /* 0x0000000402037981 */ /* 0x002ee2000c1e1900 */
[----:B------:R-:W-:-:S04]  /*01b0*/  ISETP.NE.AND P0, PT, R4, UR8, PT ;  /* 0x0000000804007c0c */ /* 0x000fc8000bf05270 */
[----:B------:R-:W-:Y:S02]  /*01c0*/  FSEL R6, RZ, 1, P0 ;  /* 0x3f800000ff067808 */ /* 0x000fe40000000000 */
[----:B--2---:R-:W-:-:S04]  /*01d0*/  LEA R4, P0, R0, UR6, 0x2 ;  /* 0x0000000600047c11 */ /* 0x004fc8000f8010ff */
[----:B------:R-:W-:Y:S01]  /*01e0*/  LEA.HI.X R5, R0, UR7, R7, 0x2, P0 ;  /* 0x0000000700057c11 */ /* 0x000fe200080f1407 */
[----:B---3--:R-:W-:-:S05]  /*01f0*/  FMUL R7, R6, R3 ;  /* 0x0000000306077220 */ /* 0x008fca0000400000 */
[----:B------:R-:W-:Y:S01]  /*0200*/  STG.E desc[UR4][R4.64], R7 ;  /* 0x0000000704007986 */ /* 0x000fe2000c101904 */
[----:B------:R-:W-:Y:S05]  /*0210*/  EXIT ;  /* 0x000000000000794d */ /* 0x000fea0003800000 */
.L_x_0:
[----:B------:R-:W-:-:S00]  /*0220*/  BRA `(.L_x_0) ;  /* 0xfffffffc00fc7947 */ /* 0x000fc0000383ffff */
[----:B------:R-:W-:-:S00]  /*0230*/  NOP ;  /* 0x0000000000007918 */ /* 0x000fc00000000000 */
        /* <DEDUP_REMOVED lines=12> */
.L_x_19:


//--------------------- .text._Z17multiply_matricesPKfS0_Pfi --------------------------
	.section	.text._Z17multiply_matricesPKfS0_Pfi,"ax",@progbits
	.align	128
        .global         _Z17multiply_matricesPKfS0_Pfi
        .type           _Z17multiply_matricesPKfS0_Pfi,@function
        .size           _Z17multiply_matricesPKfS0_Pfi,(.L_x_20 - _Z17multiply_matricesPKfS0_Pfi)
        .other          _Z17multiply_matricesPKfS0_Pfi,@"STO_CUDA_ENTRY STV_DEFAULT"
_Z17multiply_matricesPKfS0_Pfi:
.text._Z17multiply_matricesPKfS0_Pfi:
[----:B------:R-:W-:Y:S01]  /*0000*/  LDC R1, c[0x0][0x37c] ;  /* 0x0000df00ff017b82 */ /* 0x000fe20000000800 */
[----:B------:R-:W0:Y:S07]  /*0010*/  S2R R0, SR_CTAID.Y ;  /* 0x0000000000007919 */ /* 0x000e2e0000002600 */
[----:B------:R-:W1:Y:S01]  /*0020*/  S2UR UR4, SR_CTAID.X ;  /* 0x00000000000479c3 */ /* 0x000e620000002500 */
[----:B------:R-:W2:Y:S01]  /*0030*/  LDCU UR5, c[0x0][0x398] ;  /* 0x00007300ff0577ac */ /* 0x000ea20008000800 */
[----:B------:R-:W0:Y:S01]  /*0040*/  S2R R6, SR_TID.Y ;  /* 0x0000000000067919 */ /* 0x000e220000002200 */
[----:B------:R-:W3:Y:S05]  /*0050*/  S2R R7, SR_TID.X ;  /* 0x0000000000077919 */ /* 0x000eea0000002100 */
[----:B------:R-:W1:Y:S01]  /*0060*/  LDC R3, c[0x0][0x370] ;  /* 0x0000dc00ff037b82 */ /* 0x000e620000000800 */
[----:B0-----:R-:W-:-:S05]  /*0070*/  LEA R0, R0, R6, 0x3 ;  /* 0x0000000600007211 */ /* 0x001fca00078e18ff */
[----:B-1----:R-:W-:-:S05]  /*0080*/  IMAD R0, R0, R3, UR4 ;  /* 0x0000000400007e24 */ /* 0x002fca000f8e0203 */
[----:B---3--:R-:W-:-:S04]  /*0090*/  LEA R9, R0, R7, 0x3 ;  /* 0x0000000700097211 */ /* 0x008fc800078e18ff */
[----:B--2---:R-:W-:-:S13]  /*00a0*/  ISETP.GE.AND P0, PT, R9, UR5, PT ;  /* 0x0000000509007c0c */ /* 0x004fda000bf06270 */
[----:B------:R-:W-:Y:S05]  /*00b0*/  @P0 EXIT ;  /* 0x000000000000094d */ /* 0x000fea0003800000 */
[----:B------:R-:W0:Y:S01]  /*00c0*/  LDC.64 R4, c[0x0][0x388] ;  /* 0x0000e200ff047b82 */ /* 0x000e220000000a00 */
[----:B------:R-:W1:Y:S01]  /*00d0*/  LDCU.64 UR4, c[0x0][0x358] ;  /* 0x00006b00ff0477ac */ /* 0x000e620008000a00 */
[----:B------:R-:W-:-:S06]  /*00e0*/  LEA R7, R6, R7, 0x3 ;  /* 0x0000000706077211 */ /* 0x000fcc00078e18ff */
[----:B------:R-:W2:Y:S01]  /*00f0*/  LDC.64 R2, c[0x0][0x380] ;  /* 0x0000e000ff027b82 */ /* 0x000ea20000000a00 */
[----:B0-----:R-:W-:-:S07]  /*0100*/  IMAD.WIDE.U32 R4, R7, 0x4, R4 ;  /* 0x0000000407047825 */ /* 0x001fce00078e0004 */
[----:B------:R-:W0:Y:S01]  /*0110*/  LDC.64 R6, c[0x0][0x390] ;  /* 0x0000e400ff067b82 */ /* 0x000e220000000a00 */
[----:B-1----:R-:W3:Y:S01]  /*0120*/  LDG.E R5, desc[UR4][R4.64] ;  /* 0x0000000404057981 */ /* 0x002ee2000c1e1900 */
[----:B--2---:R-:W-:-:S06]  /*0130*/  IMAD.WIDE R2, R9, 0x4, R2 ;  /* 0x0000000409027825 */ /* 0x004fcc00078e0202 */
[----:B------:R-:W3:Y:S01]  /*0140*/  LDG.E R2, desc[UR4][R2.64] ;  /* 0x0000000402027981 */ /* 0x000ee2000c1e1900 */
[----:B0-----:R-:W-:-:S04]  /*0150*/  IMAD.WIDE R6, R9, 0x4, R6 ;  /* 0x0000000409067825 */ /* 0x001fc800078e0206 */
[----:B---3--:R-:W-:-:S05]  /*0160*/  FMUL R9, R2, R5 ;  /* 0x0000000502097220 */ /* 0x008fca0000400000 */
[----:B------:R-:W-:Y:S01]  /*0170*/  STG.E desc[UR4][R6.64], R9 ;  /* 0x0000000906007986 */ /* 0x000fe2000c101904 */
[----:B------:R-:W-:Y:S05]  /*0180*/  EXIT ;  /* 0x000000000000794d */ /* 0x000fea0003800000 */
.L_x_1:
        /* <DEDUP_REMOVED lines=15> */
.L_x_20:


//--------------------- .text._Z15divide_matricesPKfS0_Pfi --------------------------
	.section	.text._Z15divide_matricesPKfS0_Pfi,"ax",@progbits
	.align	128
        .global         _Z15divide_matricesPKfS0_Pfi
        .type           _Z15divide_matricesPKfS0_Pfi,@function
        .size           _Z15divide_matricesPKfS0_Pfi,(.L_x_18 - _Z15divide_matricesPKfS0_Pfi)
        .other          _Z15divide_matricesPKfS0_Pfi,@"STO_CUDA_ENTRY STV_DEFAULT"
_Z15divide_matricesPKfS0_Pfi:
.text._Z15divide_matricesPKfS0_Pfi:
[----:B------:R-:W-:Y:S01]  /*0000*/  LDC R1, c[0x0][0x37c] ;  /* 0x0000df00ff017b82 */ /* 0x000fe20000000800 */
[----:B------:R-:W0:Y:S07]  /*0010*/  S2R R0, SR_CTAID.Y ;  /* 0x0000000000007919 */ /* 0x000e2e0000002600 */
[----:B------:R-:W1:Y:S01]  /*0020*/  S2UR UR4, SR_CTAID.X ;  /* 0x00000000000479c3 */ /* 0x000e620000002500 */
[----:B------:R-:W2:Y:S01]  /*0030*/  LDCU UR5, c[0x0][0x398] ;  /* 0x00007300ff0577ac */ /* 0x000ea20008000800 */
[----:B------:R-:W0:Y:S01]  /*0040*/  S2R R4, SR_TID.Y ;  /* 0x0000000000047919 */ /* 0x000e220000002200 */
[----:B------:R-:W3:Y:S05]  /*0050*/  S2R R3, SR_TID.X ;  /* 0x0000000000037919 */ /* 0x000eea0000002100 */
[----:B------:R-:W1:Y:S01]  /*0060*/  LDC R5, c[0x0][0x370] ;  /* 0x0000dc00ff057b82 */ /* 0x000e620000000800 */
[----:B0-----:R-:W-:-:S04]  /*0070*/  IMAD R0, R0, 0x8, R4 ;  /* 0x0000000800007824 */ /* 0x001fc800078e0204 */
[----:B-1----:R-:W-:-:S04]  /*0080*/  IMAD R0, R0, R5, UR4 ;  /* 0x0000000400007e24 */ /* 0x002fc8000f8e0205 */
[----:B---3--:R-:W-:-:S05]  /*0090*/  IMAD R2, R0, 0x8, R3 ;  /* 0x0000000800027824 */ /* 0x008fca00078e0203 */
[----:B--2---:R-:W-:-:S13]  /*00a0*/  ISETP.GE.AND P0, PT, R2, UR5, PT ;  /* 0x0000000502007c0c */ /* 0x004fda000bf06270 */
[----:B------:R-:W-:Y:S05]  /*00b0*/  @P0 EXIT ;  /* 0x000000000000094d */ /* 0x000fea0003800000 */
[----:B------:R-:W0:Y:S01]  /*00c0*/  LDC.64 R6, c[0x0][0x388] ;  /* 0x0000e200ff067b82 */ /* 0x000e220000000a00 */
[----:B------:R-:W1:Y:S01]  /*00d0*/  LDCU.64 UR4, c[0x0][0x358] ;  /* 0x00006b00ff0477ac */ /* 0x000e620008000a00 */
[----:B------:R-:W-:-:S06]  /*00e0*/  IMAD R3, R4, 0x8, R3 ;  /* 0x0000000804037824 */ /* 0x000fcc00078e0203 */
[----:B------:R-:W2:Y:S01]  /*00f0*/  LDC.64 R4, c[0x0][0x380] ;  /* 0x0000e000ff047b82 */ /* 0x000ea20000000a00 */
[----:B0-----:R-:W-:-:S05]  /*0100*/  IMAD.WIDE.U32 R6, R3, 0x4, R6 ;  /* 0x0000000403067825 */ /* 0x001fca00078e0006 */
[----:B-1----:R-:W3:Y:S01]  /*0110*/  LDG.E R3, desc[UR4][R6.64] ;  /* 0x0000000406037981 */ /* 0x002ee2000c1e1900 */
[----:B--2---:R-:W-:-:S05]  /*0120*/  IMAD.WIDE R4, R2, 0x4, R4 ;  /* 0x0000000402047825 */ /* 0x004fca00078e0204 */
[----:B------:R-:W2:Y:S01]  /*0130*/  LDG.E R0, desc[UR4][R4.64] ;  /* 0x0000000404007981 */ /* 0x000ea2000c1e1900 */
[----:B------:R-:W-:Y:S01]  /*0140*/  BSSY.RECONVERGENT B0, `(.L_x_2) ;  /* 0x000000c000007945 */ /* 0x000fe20003800200 */
[----:B---3--:R-:W0:Y:S08]  /*0150*/  MUFU.RCP R8, R3 ;  /* 0x0000000300087308 */ /* 0x008e300000001000 */
[----:B--2---:R-:W1:Y:S01]  /*0160*/  FCHK P0, R0, R3 ;  /* 0x0000000300007302 */ /* 0x004e620000000000 */
[----:B0-----:R-:W-:-:S04]  /*0170*/  FFMA R9, -R3, R8, 1 ;  /* 0x3f80000003097423 */ /* 0x001fc80000000108 */
[----:B------:R-:W-:-:S04]  /*0180*/  FFMA R9, R8, R9, R8 ;  /* 0x0000000908097223 */ /* 0x000fc80000000008 */
[----:B------:R-:W-:-:S04]  /*0190*/  FFMA R8, R0, R9, RZ ;  /* 0x0000000900087223 */ /* 0x000fc800000000ff */
[----:B------:R-:W-:-:S04]  /*01a0*/  FFMA R10, -R3, R8, R0 ;  /* 0x00000008030a7223 */ /* 0x000fc80000000100 */
[----:B------:R-:W-:Y:S01]  /*01b0*/  FFMA R8, R9, R10, R8 ;  /* 0x0000000a09087223 */ /* 0x000fe20000000008 */
[----:B-1----:R-:W-:Y:S06]  /*01c0*/  @!P0 BRA `(.L_x_3) ;  /* 0x00000000000c8947 */ /* 0x002fec0003800000 */
[----:B------:R-:W-:-:S07]  /*01d0*/  MOV R4, 0x1f0 ;  /* 0x000001f000047802 */ /* 0x000fce0000000f00 */
[----:B------:R-:W-:Y:S05]  /*01e0*/  CALL.REL.NOINC `($__internal_0_$__cuda_sm3x_div_rn_noftz_f32_slowpath) ;  /* 0x0000000000287944 */ /* 0x000fea0003c00000 */
[----:B------:R-:W-:-:S07]  /*01f0*/  IMAD.MOV.U32 R8, RZ, RZ, R0 ;  /* 0x000000ffff087224 */ /* 0x000fce00078e0000 */
.L_x_3:
[----:B------:R-:W-:Y:S05]  /*0200*/  BSYNC.RECONVERGENT B0 ;  /* 0x0000000000007941 */ /* 0x000fea0003800200 */
.L_x_2:
[----:B------:R-:W0:Y:S01]  /*0210*/  LDC.64 R4, c[0x0][0x390] ;  /* 0x0000e400ff047b82 */ /* 0x000e220000000a00 */
[----:B------:R-:W-:-:S05]  /*0220*/  IMAD.MOV.U32 R3, RZ, RZ, 0x3f000000 ;  /* 0x3f000000ff037424 */ /* 0x000fca00078e00ff */
[----:B------:R-:W-:-:S05]  /*0230*/  LOP3.LUT R3, R3, 0x80000000, R8, 0xb8, !PT ;  /* 0x8000000003037812 */ /* 0x000fca00078eb808 */
[----:B------:R-:W-:-:S04]  /*0240*/  FADD.RZ R8, R3, R8 ;  /* 0x0000000803087221 */ /* 0x000fc8000000c000 */
[----:B------:R-:W1:Y:S01]  /*0250*/  FRND.TRUNC R7, R8 ;  /* 0x0000000800077307 */ /* 0x000e62000020d000 */
[----:B0-----:R-:W-:-:S05]  /*0260*/  IMAD.WIDE R2, R2, 0x4, R4 ;  /* 0x0000000402027825 */ /* 0x001fca00078e0204 */
[----:B-1----:R-:W-:Y:S01]  /*0270*/  STG.E desc[UR4][R2.64], R7 ;  /* 0x0000000702007986 */ /* 0x002fe2000c101904 */
[----:B------:R-:W-:Y:S05]  /*0280*/  EXIT ;  /* 0x000000000000794d */ /* 0x000fea0003800000 */
        .weak           $__internal_0_$__cuda_sm3x_div_rn_noftz_f32_slowpath
        .type           $__internal_0_$__cuda_sm3x_div_rn_noftz_f32_slowpath,@function
        .size           $__internal_0_$__cuda_sm3x_div_rn_noftz_f32_slowpath,(.L_x_18 - $__internal_0_$__cuda_sm3x_div_rn_noftz_f32_slowpath)
$__internal_0_$__cuda_sm3x_div_rn_noftz_f32_slowpath:
[--C-:B------:R-:W-:Y:S01]  /*0290*/  SHF.R.U32.HI R6, RZ, 0x17, R3.reuse ;  /* 0x00000017ff067819 */ /* 0x100fe20000011603 */
[----:B------:R-:W-:Y:S01]  /*02a0*/  BSSY.RECONVERGENT B1, `(.L_x_4) ;  /* 0x0000064000017945 */ /* 0x000fe20003800200 */
[--C-:B------:R-:W-:Y:S01]  /*02b0*/  SHF.R.U32.HI R5, RZ, 0x17, R0.reuse ;  /* 0x00000017ff057819 */ /* 0x100fe20000011600 */
[----:B------:R-:W-:Y:S01]  /*02c0*/  IMAD.MOV.U32 R7, RZ, RZ, R0 ;  /* 0x000000ffff077224 */ /* 0x000fe200078e0000 */
[----:B------:R-:W-:Y:S01]  /*02d0*/  LOP3.LUT R6, R6, 0xff, RZ, 0xc0, !PT ;  /* 0x000000ff06067812 */ /* 0x000fe200078ec0ff */
[----:B------:R-:W-:Y:S01]  /*02e0*/  IMAD.MOV.U32 R8, RZ, RZ, R3 ;  /* 0x000000ffff087224 */ /* 0x000fe200078e0003 */
[----:B------:R-:W-:-:S03]  /*02f0*/  LOP3.LUT R5, R5, 0xff, RZ, 0xc0, !PT ;  /* 0x000000ff05057812 */ /* 0x000fc600078ec0ff */
[----:B------:R-:W-:Y:S02]  /*0300*/  VIADD R11, R6, 0xffffffff ;  /* 0xffffffff060b7836 */ /* 0x000fe40000000000 */
[----:B------:R-:W-:-:S03]  /*0310*/  VIADD R10, R5, 0xffffffff ;  /* 0xffffffff050a7836 */ /* 0x000fc60000000000 */
[----:B------:R-:W-:-:S04]  /*0320*/  ISETP.GT.U32.AND P0, PT, R11, 0xfd, PT ;  /* 0x000000fd0b00780c */ /* 0x000fc80003f04070 */
[----:B------:R-:W-:-:S13]  /*0330*/  ISETP.GT.U32.OR P0, PT, R10, 0xfd, P0 ;  /* 0x000000fd0a00780c */ /* 0x000fda0000704470 */
[----:B------:R-:W-:Y:S01]  /*0340*/  @!P0 IMAD.MOV.U32 R9, RZ, RZ, RZ ;  /* 0x000000ffff098224 */ /* 0x000fe200078e00ff */
[----:B------:R-:W-:Y:S06]  /*0350*/  @!P0 BRA `(.L_x_5) ;  /* 0x00000000005c8947 */ /* 0x000fec0003800000 */
[----:B------:R-:W-:Y:S02]  /*0360*/  FSETP.GTU.FTZ.AND P0, PT, |R0|, +INF , PT ;  /* 0x7f8000000000780b */ /* 0x000fe40003f1c200 */
[----:B------:R-:W-:-:S04]  /*0370*/  FSETP.GTU.FTZ.AND P1, PT, |R3|, +INF , PT ;  /* 0x7f8000000300780b */ /* 0x000fc80003f3c200 */
[----:B------:R-:W-:-:S13]  /*0380*/  PLOP3.LUT P0, PT, P0, P1, PT, 0xf8, 0x8f ;  /* 0x00000000008f781c */ /* 0x000fda0000703f70 */
[----:B------:R-:W-:Y:S05]  /*0390*/  @P0 BRA `(.L_x_6) ;  /* 0x00000004004c0947 */ /* 0x000fea0003800000 */
[----:B------:R-:W-:-:S13]  /*03a0*/  LOP3.LUT P0, RZ, R8, 0x7fffffff, R7, 0xc8, !PT ;  /* 0x7fffffff08ff7812 */ /* 0x000fda000780c807 */
[----:B------:R-:W-:Y:S05]  /*03b0*/  @!P0 BRA `(.L_x_7) ;  /* 0x00000004003c8947 */ /* 0x000fea0003800000 */
[C---:B------:R-:W-:Y:S02]  /*03c0*/  FSETP.NEU.FTZ.AND P2, PT, |R0|.reuse, +INF , PT ;  /* 0x7f8000000000780b */ /* 0x040fe40003f5d200 */
[----:B------:R-:W-:Y:S02]  /*03d0*/  FSETP.NEU.FTZ.AND P1, PT, |R3|, +INF , PT ;  /* 0x7f8000000300780b */ /* 0x000fe40003f3d200 */
[----:B------:R-:W-:-:S11]  /*03e0*/  FSETP.NEU.FTZ.AND P0, PT, |R0|, +INF , PT ;  /* 0x7f8000000000780b */ /* 0x000fd60003f1d200 */
[----:B------:R-:W-:Y:S05]  /*03f0*/  @!P1 BRA !P2, `(.L_x_7) ;  /* 0x00000004002c9947 */ /* 0x000fea0005000000 */
[----:B------:R-:W-:-:S04]  /*0400*/  LOP3.LUT P2, RZ, R7, 0x7fffffff, RZ, 0xc0, !PT ;  /* 0x7fffffff07ff7812 */ /* 0x000fc8000784c0ff */
[----:B------:R-:W-:-:S13]  /*0410*/  PLOP3.LUT P1, PT, P1, P2, PT, 0x2f, 0xf2 ;  /* 0x0000000000f2781c */ /* 0x000fda0000f24577 */
[----:B------:R-:W-:Y:S05]  /*0420*/  @P1 BRA `(.L_x_8) ;  /* 0x0000000400181947 */ /* 0x000fea0003800000 */
[----:B------:R-:W-:-:S04]  /*0430*/  LOP3.LUT P1, RZ, R8, 0x7fffffff, RZ, 0xc0, !PT ;  /* 0x7fffffff08ff7812 */ /* 0x000fc8000782c0ff */
[----:B------:R-:W-:-:S13]  /*0440*/  PLOP3.LUT P0, PT, P0, P1, PT, 0x2f, 0xf2 ;  /* 0x0000000000f2781c */ /* 0x000fda0000702577 */
[----:B------:R-:W-:Y:S05]  /*0450*/  @P0 BRA `(.L_x_9) ;  /* 0x0000000400000947 */ /* 0x000fea0003800000 */
[----:B------:R-:W-:Y:S02]  /*0460*/  ISETP.GE.AND P0, PT, R10, RZ, PT ;  /* 0x000000ff0a00720c */ /* 0x000fe40003f06270 */
[----:B------:R-:W-:-:S11]  /*0470*/  ISETP.GE.AND P1, PT, R11, RZ, PT ;  /* 0x000000ff0b00720c */ /* 0x000fd60003f26270 */
[----:B------:R-:W-:Y:S02]  /*0480*/  @P0 IMAD.MOV.U32 R9, RZ, RZ, RZ ;  /* 0x000000ffff090224 */ /* 0x000fe400078e00ff */
[----:B------:R-:W-:Y:S01]  /*0490*/  @!P0 FFMA R7, R0, 1.84467440737095516160e+19, RZ ;  /* 0x5f80000000078823 */ /* 0x000fe200000000ff */
[----:B------:R-:W-:Y:S02]  /*04a0*/  @!P0 IMAD.MOV.U32 R9, RZ, RZ, -0x40 ;  /* 0xffffffc0ff098424 */ /* 0x000fe400078e00ff */
[----:B------:R-:W-:Y:S02]  /*04b0*/  @!P1 FFMA R8, R3, 1.84467440737095516160e+19, RZ ;  /* 0x5f80000003089823 */ /* 0x000fe400000000ff */
[----:B------:R-:W-:-:S07]  /*04c0*/  @!P1 VIADD R9, R9, 0x40 ;  /* 0x0000004009099836 */ /* 0x000fce0000000000 */
.L_x_5:
[----:B------:R-:W-:Y:S01]  /*04d0*/  LEA R3, R6, 0xc0800000, 0x17 ;  /* 0xc080000006037811 */ /* 0x000fe200078eb8ff */
[----:B------:R-:W-:Y:S01]  /*04e0*/  VIADD R5, R5, 0xffffff81 ;  /* 0xffffff8105057836 */ /* 0x000fe20000000000 */
[----:B------:R-:W-:Y:S03]  /*04f0*/  BSSY.RECONVERGENT B2, `(.L_x_10) ;  /* 0x0000035000027945 */ /* 0x000fe60003800200 */
[----:B------:R-:W-:Y:S01]  /*0500*/  IMAD.IADD R3, R8, 0x1, -R3 ;  /* 0x0000000108037824 */ /* 0x000fe200078e0a03 */
[C---:B------:R-:W-:Y:S01]  /*0510*/  IADD3 R6, PT, PT, R5.reuse, 0x7f, -R6 ;  /* 0x0000007f05067810 */ /* 0x040fe20007ffe806 */
[----:B------:R-:W-:Y:S02]  /*0520*/  IMAD R0, R5, -0x800000, R7 ;  /* 0xff80000005007824 */ /* 0x000fe400078e0207 */
[----:B------:R-:W0:Y:S01]  /*0530*/  MUFU.RCP R8, R3 ;  /* 0x0000000300087308 */ /* 0x000e220000001000 */
[----:B------:R-:W-:Y:S01]  /*0540*/  FADD.FTZ R11, -R3, -RZ ;  /* 0x800000ff030b7221 */ /* 0x000fe20000010100 */
[----:B------:R-:W-:-:S03]  /*0550*/  IMAD.IADD R6, R6, 0x1, R9 ;  /* 0x0000000106067824 */ /* 0x000fc600078e0209 */
[----:B0-----:R-:W-:-:S04]  /*0560*/  FFMA R13, R8, R11, 1 ;  /* 0x3f800000080d7423 */ /* 0x001fc8000000000b */
[----:B------:R-:W-:-:S04]  /*0570*/  FFMA R10, R8, R13, R8 ;  /* 0x0000000d080a7223 */ /* 0x000fc80000000008 */
[----:B------:R-:W-:-:S04]  /*0580*/  FFMA R7, R0, R10, RZ ;  /* 0x0000000a00077223 */ /* 0x000fc800000000ff */
[----:B------:R-:W-:-:S04]  /*0590*/  FFMA R8, R11, R7, R0 ;  /* 0x000000070b087223 */ /* 0x000fc80000000000 */
[----:B------:R-:W-:-:S04]  /*05a0*/  FFMA R7, R10, R8, R7 ;  /* 0x000000080a077223 */ /* 0x000fc80000000007 */
[----:B------:R-:W-:-:S04]  /*05b0*/  FFMA R8, R11, R7, R0 ;  /* 0x000000070b087223 */ /* 0x000fc80000000000 */
[----:B------:R-:W-:-:S05]  /*05c0*/  FFMA R0, R10, R8, R7 ;  /* 0x000000080a007223 */ /* 0x000fca0000000007 */
[----:B------:R-:W-:-:S04]  /*05d0*/  SHF.R.U32.HI R3, RZ, 0x17, R0 ;  /* 0x00000017ff037819 */ /* 0x000fc80000011600 */
[----:B------:R-:W-:-:S05]  /*05e0*/  LOP3.LUT R3, R3, 0xff, RZ, 0xc0, !PT ;  /* 0x000000ff03037812 */ /* 0x000fca00078ec0ff */
[----:B------:R-:W-:-:S04]  /*05f0*/  IMAD.IADD R9, R3, 0x1, R6 ;  /* 0x0000000103097824 */ /* 0x000fc800078e0206 */
[----:B------:R-:W-:-:S05]  /*0600*/  VIADD R3, R9, 0xffffffff ;  /* 0xffffffff09037836 */ /* 0x000fca0000000000 */
[----:B------:R-:W-:-:S13]  /*0610*/  ISETP.GE.U32.AND P0, PT, R3, 0xfe, PT ;  /* 0x000000fe0300780c */ /* 0x000fda0003f06070 */
[----:B------:R-:W-:Y:S05]  /*0620*/  @!P0 BRA `(.L_x_11) ;  /* 0x0000000000808947 */ /* 0x000fea0003800000 */
[----:B------:R-:W-:-:S13]  /*0630*/  ISETP.GT.AND P0, PT, R9, 0xfe, PT ;  /* 0x000000fe0900780c */ /* 0x000fda0003f04270 */
[----:B------:R-:W-:Y:S05]  /*0640*/  @P0 BRA `(.L_x_12) ;  /* 0x00000000006c0947 */ /* 0x000fea0003800000 */
[----:B------:R-:W-:-:S13]  /*0650*/  ISETP.GE.AND P0, PT, R9, 0x1, PT ;  /* 0x000000010900780c */ /* 0x000fda0003f06270 */
[----:B------:R-:W-:Y:S05]  /*0660*/  @P0 BRA `(.L_x_13) ;  /* 0x0000000000740947 */ /* 0x000fea0003800000 */
[----:B------:R-:W-:Y:S02]  /*0670*/  ISETP.GE.AND P0, PT, R9, -0x18, PT ;  /* 0xffffffe80900780c */ /* 0x000fe40003f06270 */
[----:B------:R-:W-:-:S11]  /*0680*/  LOP3.LUT R0, R0, 0x80000000, RZ, 0xc0, !PT ;  /* 0x8000000000007812 */ /* 0x000fd600078ec0ff */
[----:B------:R-:W-:Y:S05]  /*0690*/  @!P0 BRA `(.L_x_13) ;  /* 0x0000000000688947 */ /* 0x000fea0003800000 */
[CCC-:B------:R-:W-:Y:S01]  /*06a0*/  FFMA.RZ R3, R10.reuse, R8.reuse, R7.reuse ;  /* 0x000000080a037223 */ /* 0x1c0fe2000000c007 */
[CCC-:B------:R-:W-:Y:S01]  /*06b0*/  FFMA.RM R6, R10.reuse, R8.reuse, R7.reuse ;  /* 0x000000080a067223 */ /* 0x1c0fe20000004007 */
[C---:B------:R-:W-:Y:S02]  /*06c0*/  ISETP.NE.AND P2, PT, R9.reuse, RZ, PT ;  /* 0x000000ff0900720c */ /* 0x040fe40003f45270 */
[----:B------:R-:W-:Y:S02]  /*06d0*/  ISETP.NE.AND P1, PT, R9, RZ, PT ;  /* 0x000000ff0900720c */ /* 0x000fe40003f25270 */
[----:B------:R-:W-:Y:S01]  /*06e0*/  LOP3.LUT R5, R3, 0x7fffff, RZ, 0xc0, !PT ;  /* 0x007fffff03057812 */ /* 0x000fe200078ec0ff */
[----:B------:R-:W-:Y:S01]  /*06f0*/  FFMA.RP R3, R10, R8, R7 ;  /* 0x000000080a037223 */ /* 0x000fe20000008007 */
[----:B------:R-:W-:Y:S02]  /*0700*/  VIADD R8, R9, 0x20 ;  /* 0x0000002009087836 */ /* 0x000fe40000000000 */
[----:B------:R-:W-:Y:S01]  /*0710*/  LOP3.LUT R5, R5, 0x800000, RZ, 0xfc, !PT ;  /* 0x0080000005057812 */ /* 0x000fe200078efcff */
[----:B------:R-:W-:Y:S01]  /*0720*/  IMAD.MOV R7, RZ, RZ, -R9 ;  /* 0x000000ffff077224 */ /* 0x000fe200078e0a09 */
[----:B------:R-:W-:-:S02]  /*0730*/  FSETP.NEU.FTZ.AND P0, PT, R3, R6, PT ;  /* 0x000000060300720b */ /* 0x000fc40003f1d000 */
[----:B------:R-:W-:Y:S02]  /*0740*/  SHF.L.U32 R8, R5, R8, RZ ;  /* 0x0000000805087219 */ /* 0x000fe400000006ff */
[----:B------:R-:W-:Y:S02]  /*0750*/  SEL R6, R7, RZ, P2 ;  /* 0x000000ff07067207 */ /* 0x000fe40001000000 */
[----:B------:R-:W-:Y:S02]  /*0760*/  ISETP.NE.AND P1, PT, R8, RZ, P1 ;  /* 0x000000ff0800720c */ /* 0x000fe40000f25270 */
[----:B------:R-:W-:Y:S02]  /*0770*/  SHF.R.U32.HI R6, RZ, R6, R5 ;  /* 0x00000006ff067219 */ /* 0x000fe40000011605 */
[----:B------:R-:W-:Y:S02]  /*0780*/  PLOP3.LUT P0, PT, P0, P1, PT, 0xf8, 0x8f ;  /* 0x00000000008f781c */ /* 0x000fe40000703f70 */
[----:B------:R-:W-:-:S02]  /*0790*/  SHF.R.U32.HI R8, RZ, 0x1, R6 ;  /* 0x00000001ff087819 */ /* 0x000fc40000011606 */
[----:B------:R-:W-:-:S04]  /*07a0*/  SEL R3, RZ, 0x1, !P0 ;  /* 0x00000001ff037807 */ /* 0x000fc80004000000 */
[----:B------:R-:W-:-:S04]  /*07b0*/  LOP3.LUT R3, R3, 0x1, R8, 0xf8, !PT ;  /* 0x0000000103037812 */ /* 0x000fc800078ef808 */
[----:B------:R-:W-:-:S05]  /*07c0*/  LOP3.LUT R3, R3, R6, RZ, 0xc0, !PT ;  /* 0x0000000603037212 */ /* 0x000fca00078ec0ff */
[----:B------:R-:W-:-:S05]  /*07d0*/  IMAD.IADD R3, R8, 0x1, R3 ;  /* 0x0000000108037824 */ /* 0x000fca00078e0203 */
[----:B------:R-:W-:Y:S01]  /*07e0*/  LOP3.LUT R0, R3, R0, RZ, 0xfc, !PT ;  /* 0x0000000003007212 */ /* 0x000fe200078efcff */
[----:B------:R-:W-:Y:S06]  /*07f0*/  BRA `(.L_x_13) ;  /* 0x0000000000107947 */ /* 0x000fec0003800000 */
.L_x_12:
[----:B------:R-:W-:-:S04]  /*0800*/  LOP3.LUT R0, R0, 0x80000000, RZ, 0xc0, !PT ;  /* 0x8000000000007812 */ /* 0x000fc800078ec0ff */
[----:B------:R-:W-:Y:S01]  /*0810*/  LOP3.LUT R0, R0, 0x7f800000, RZ, 0xfc, !PT ;  /* 0x7f80000000007812 */ /* 0x000fe200078efcff */
[----:B------:R-:W-:Y:S06]  /*0820*/  BRA `(.L_x_13) ;  /* 0x0000000000047947 */ /* 0x000fec0003800000 */
.L_x_11:
[----:B------:R-:W-:-:S07]  /*0830*/  IMAD R0, R6, 0x800000, R0 ;  /* 0x0080000006007824 */ /* 0x000fce00078e0200 */
.L_x_13:
[----:B------:R-:W-:Y:S05]  /*0840*/  BSYNC.RECONVERGENT B2 ;  /* 0x0000000000027941 */ /* 0x000fea0003800200 */
.L_x_10:
[----:B------:R-:W-:Y:S05]  /*0850*/  BRA `(.L_x_14) ;  /* 0x0000000000207947 */ /* 0x000fea0003800000 */
.L_x_9:
[----:B------:R-:W-:-:S04]  /*0860*/  LOP3.LUT R0, R8, 0x80000000, R7, 0x48, !PT ;  /* 0x8000000008007812 */ /* 0x000fc800078e4807 */
[----:B------:R-:W-:Y:S01]  /*0870*/  LOP3.LUT R0, R0, 0x7f800000, RZ, 0xfc, !PT ;  /* 0x7f80000000007812 */ /* 0x000fe200078efcff */
[----:B------:R-:W-:Y:S06]  /*0880*/  BRA `(.L_x_14) ;  /* 0x0000000000147947 */ /* 0x000fec0003800000 */
.L_x_8:
[----:B------:R-:W-:Y:S01]  /*0890*/  LOP3.LUT R0, R8, 0x80000000, R7, 0x48, !PT ;  /* 0x8000000008007812 */ /* 0x000fe200078e4807 */
[----:B------:R-:W-:Y:S06]  /*08a0*/  BRA `(.L_x_14) ;  /* 0x00000000000c7947 */ /* 0x000fec0003800000 */
.L_x_7:
[----:B------:R-:W0:Y:S01]  /*08b0*/  MUFU.RSQ R0, -QNAN ;  /* 0xffc0000000007908 */ /* 0x000e220000001400 */
[----:B------:R-:W-:Y:S05]  /*08c0*/  BRA `(.L_x_14) ;  /* 0x0000000000047947 */ /* 0x000fea0003800000 */
.L_x_6:
[----:B------:R-:W-:-:S07]  /*08d0*/  FADD.FTZ R0, R0, R3 ;  /* 0x0000000300007221 */ /* 0x000fce0000010000 */
.L_x_14:
[----:B------:R-:W-:Y:S05]  /*08e0*/  BSYNC.RECONVERGENT B1 ;  /* 0x0000000000017941 */ /* 0x000fea0003800200 */
.L_x_4:
[----:B------:R-:W-:-:S04]  /*08f0*/  IMAD.MOV.U32 R5, RZ, RZ, 0x0 ;  /* 0x00000000ff057424 */ /* 0x000fc800078e00ff */
[----:B0-----:R-:W-:Y:S05]  /*0900*/  RET.REL.NODEC R4 `(_Z15divide_matricesPKfS0_Pfi) ;  /* 0xfffffff404bc7950 */ /* 0x001fea0003c3ffff */
.L_x_15:
        /* <DEDUP_REMOVED lines=15> */
.L_x_18:


//--------------------- .text._Z17add_matrix_scalarPKffPfi --------------------------
	.section	.text._Z17add_matrix_scalarPKffPfi,"ax",@progbits
	.align	128
        .global         _Z17add_matrix_scalarPKffPfi
        .type           _Z17add_matrix_scalarPKffPfi,@function
        .size           _Z17add_matrix_scalarPKffPfi,(.L_x_22 - _Z17add_matrix_scalarPKffPfi)
        .other          _Z17add_matrix_scalarPKffPfi,@"STO_CUDA_ENTRY STV_DEFAULT"
_Z17add_matrix_scalarPKffPfi:
.text._Z17add_matrix_scalarPKffPfi:
        /* <DEDUP_REMOVED lines=14> */
[----:B------:R-:W2:Y:S06]  /*00e0*/  LDCU UR6, c[0x0][0x388] ;  /* 0x00007100ff0677ac */ /* 0x000eac0008000800 */
[----:B------:R-:W3:Y:S01]  /*00f0*/  LDC.64 R4, c[0x0][0x390] ;  /* 0x0000e400ff047b82 */ /* 0x000ee20000000a00 */
[----:B0-----:R-:W-:-:S06]  /*0100*/  IMAD.WIDE R2, R7, 0x4, R2 ;  /* 0x0000000407027825 */ /* 0x001fcc00078e0202 */
[----:B-1----:R-:W2:Y:S01]  /*0110*/  LDG.E R2, desc[UR4][R2.64] ;  /* 0x0000000402027981 */ /* 0x002ea2000c1e1900 */
[----:B---3--:R-:W-:-:S04]  /*0120*/  IMAD.WIDE R4, R7, 0x4, R4 ;  /* 0x0000000407047825 */ /* 0x008fc800078e0204 */
[----:B--2---:R-:W-:-:S05]  /*0130*/  FADD R7, R2, UR6 ;  /* 0x0000000602077e21 */ /* 0x004fca0008000000 */
[----:B------:R-:W-:Y:S01]  /*0140*/  STG.E desc[UR4][R4.64], R7 ;  /* 0x0000000704007986 */ /* 0x000fe2000c101904 */
[----:B------:R-:W-:Y:S05]  /*0150*/  EXIT ;  /* 0x000000000000794d */ /* 0x000fea0003800000 */
.L_x_16:
        /* <DEDUP_REMOVED lines=10> */
.L_x_22:


//--------------------- .text._Z17sub_matrix_scalarPKffPfi --------------------------
	.section	.text._Z17sub_matrix_scalarPKffPfi,"ax",@progbits
	.align	128
        .global         _Z17sub_matrix_scalarPKffPfi
        .type           _Z17sub_matrix_scalarPKffPfi,@function
        .size           _Z17sub_matrix_scalarPKffPfi,(.L_x_23 - _Z17sub_matrix_scalarPKffPfi)
        .other          _Z17sub_matrix_scalarPKffPfi,@"STO_CUDA_ENTRY STV_DEFAULT"
_Z17sub_matrix_scalarPKffPfi:
.text._Z17sub_matrix_scalarPKffPfi:
        /* <DEDUP_REMOVED lines=19> */
[----:B--2---:R-:W-:-:S05]  /*0130*/  FADD R7, R2, -UR6 ;  /* 0x8000000602077e21 */ /* 0x004fca0008000000 */
[----:B------:R-:W-:Y:S01]  /*0140*/  STG.E desc[UR4][R4.64], R7 ;  /* 0x0000000704007986 */ /* 0x000fe2000c101904 */
[----:B------:R-:W-:Y:S05]  /*0150*/  EXIT ;  /* 0x000000000000794d */ /* 0x000fea0003800000 */
.L_x_17:
        /* <DEDUP_REMOVED lines=10> */
.L_x_23:


//--------------------- .nv.shared.reserved.0     --------------------------
	.section	.nv.shared.reserved.0,"aw",@nobits
	.weak		__nv_reservedSMEM_offset_0_alias
	.size		__nv_reservedSMEM_offset_0_alias, 0, 64
	.other		__nv_reservedSMEM_offset_0_alias,@"STO_CUDA_RESERVED_SHARED STV_DEFAULT"
__nv_reservedSMEM_offset_0_alias:
	.zero		0
	.zero		64


//--------------------- .nv.constant0._Z16upgrade_T_matrixPKfPfm --------------------------
	.section	.nv.constant0._Z16upgrade_T_matrixPKfPfm,"a",@progbits
	.sectionflags	@""
	.align	4
.nv.constant0._Z16upgrade_T_matrixPKfPfm:
	.zero		920


//--------------------- .nv.constant0._Z17multiply_matricesPKfS0_Pfi --------------------------
	.section	.nv.constant0._Z17multiply_matricesPKfS0_Pfi,"a",@progbits
	.sectionflags	@""
	.align	4
.nv.constant0._Z17multiply_matricesPKfS0_Pfi:
	.zero		924


//--------------------- .nv.constant0._Z15divide_matricesPKfS0_Pfi --------------------------
	.section	.nv.constant0._Z15divide_matricesPKfS0_Pfi,"a",@progbits
	.sectionflags	@""
	.align	4
.nv.constant0._Z15divide_matricesPKfS0_Pfi:
	.zero		924


//--------------------- .nv.constant0._Z17add_matrix_scalarPKffPfi --------------------------
	.section	.nv.constant0._Z17add_matrix_scalarPKffPfi,"a",@progbits
	.sectionflags	@""
	.align	4
.nv.constant0._Z17add_matrix_scalarPKffPfi:
	.zero		924


//--------------------- .nv.constant0._Z17sub_matrix_scalarPKffPfi --------------------------
	.section	.nv.constant0._Z17sub_matrix_scalarPKffPfi,"a",@progbits
	.sectionflags	@""
	.align	4
.nv.constant0._Z17sub_matrix_scalarPKffPfi:
	.zero		924


//--------------------- SYMBOLS --------------------------

	.type		.nv.reservedSmem.offset0,@object
	.size		.nv.reservedSmem.offset0,0x4
